//
// Generated by NVIDIA NVVM Compiler
//
// Compiler Build ID: CL-36424714
// Cuda compilation tools, release 13.0, V13.0.88
// Based on NVVM 20.0.0
//

.version 9.0
.target sm_100
.address_size 64

	// .globl	_Z15matrixMulKernelPfS_S_i

.visible .entry _Z15matrixMulKernelPfS_S_i(
	.param .u64 .ptr .align 1 _Z15matrixMulKernelPfS_S_i_param_0,
	.param .u64 .ptr .align 1 _Z15matrixMulKernelPfS_S_i_param_1,
	.param .u64 .ptr .align 1 _Z15matrixMulKernelPfS_S_i_param_2,
	.param .u32 _Z15matrixMulKernelPfS_S_i_param_3
)
{
	.reg .pred 	%p<10>;
	.reg .b32 	%r<40>;
	.reg .b32 	%f<67>;
	.reg .b64 	%rd<67>;

	ld.param.u64 	%rd14, [_Z15matrixMulKernelPfS_S_i_param_0];
	ld.param.u64 	%rd15, [_Z15matrixMulKernelPfS_S_i_param_1];
	ld.param.u32 	%r18, [_Z15matrixMulKernelPfS_S_i_param_3];
	cvta.to.global.u64 	%rd1, %rd15;
	cvta.to.global.u64 	%rd2, %rd14;
	mov.u32 	%r19, %ctaid.y;
	mov.u32 	%r20, %ntid.y;
	mov.u32 	%r21, %tid.y;
	mad.lo.s32 	%r1, %r19, %r20, %r21;
	mov.u32 	%r22, %ctaid.x;
	mov.u32 	%r23, %ntid.x;
	mov.u32 	%r24, %tid.x;
	mad.lo.s32 	%r2, %r22, %r23, %r24;
	max.s32 	%r25, %r1, %r2;
	setp.ge.s32 	%p1, %r25, %r18;
	@%p1 bra 	$L__BB0_13;
	mul.lo.s32 	%r3, %r18, %r1;
	and.b32  	%r4, %r18, 7;
	setp.lt.u32 	%p2, %r18, 8;
	mov.f32 	%f66, 0f00000000;
	mov.b32 	%r38, 0;
	@%p2 bra 	$L__BB0_4;
	and.b32  	%r38, %r18, 2147483640;
	neg.s32 	%r36, %r38;
	mul.wide.s32 	%rd16, %r18, 4;
	add.s64 	%rd3, %rd1, %rd16;
	shl.b32 	%r7, %r18, 3;
	mul.wide.s32 	%rd17, %r18, 8;
	add.s64 	%rd4, %rd1, %rd17;
	mul.wide.s32 	%rd18, %r18, 12;
	add.s64 	%rd5, %rd1, %rd18;
	mul.wide.s32 	%rd19, %r18, 16;
	add.s64 	%rd6, %rd1, %rd19;
	mul.wide.s32 	%rd20, %r18, 20;
	add.s64 	%rd7, %rd1, %rd20;
	mul.wide.s32 	%rd21, %r18, 24;
	add.s64 	%rd8, %rd1, %rd21;
	mul.wide.s32 	%rd22, %r18, 28;
	add.s64 	%rd9, %rd1, %rd22;
	mul.wide.u32 	%rd23, %r3, 4;
	add.s64 	%rd24, %rd23, %rd2;
	add.s64 	%rd66, %rd24, 16;
	mov.f32 	%f66, 0f00000000;
	mov.u32 	%r35, %r2;
$L__BB0_3:
	.pragma "nounroll";
	mul.wide.s32 	%rd25, %r35, 4;
	add.s64 	%rd26, %rd3, %rd25;
	add.s64 	%rd27, %rd4, %rd25;
	add.s64 	%rd28, %rd5, %rd25;
	add.s64 	%rd29, %rd6, %rd25;
	add.s64 	%rd30, %rd7, %rd25;
	add.s64 	%rd31, %rd8, %rd25;
	add.s64 	%rd32, %rd9, %rd25;
	add.s64 	%rd33, %rd1, %rd25;
	ld.global.f32 	%f16, [%rd66+-16];
	ld.global.f32 	%f17, [%rd33];
	fma.rn.f32 	%f18, %f16, %f17, %f66;
	ld.global.f32 	%f19, [%rd66+-12];
	ld.global.f32 	%f20, [%rd26];
	fma.rn.f32 	%f21, %f19, %f20, %f18;
	ld.global.f32 	%f22, [%rd66+-8];
	ld.global.f32 	%f23, [%rd27];
	fma.rn.f32 	%f24, %f22, %f23, %f21;
	ld.global.f32 	%f25, [%rd66+-4];
	ld.global.f32 	%f26, [%rd28];
	fma.rn.f32 	%f27, %f25, %f26, %f24;
	ld.global.f32 	%f28, [%rd66];
	ld.global.f32 	%f29, [%rd29];
	fma.rn.f32 	%f30, %f28, %f29, %f27;
	ld.global.f32 	%f31, [%rd66+4];
	ld.global.f32 	%f32, [%rd30];
	fma.rn.f32 	%f33, %f31, %f32, %f30;
	ld.global.f32 	%f34, [%rd66+8];
	ld.global.f32 	%f35, [%rd31];
	fma.rn.f32 	%f36, %f34, %f35, %f33;
	ld.global.f32 	%f37, [%rd66+12];
	ld.global.f32 	%f38, [%rd32];
	fma.rn.f32 	%f66, %f37, %f38, %f36;
	add.s32 	%r36, %r36, 8;
	add.s32 	%r35, %r35, %r7;
	add.s64 	%rd66, %rd66, 32;
	setp.ne.s32 	%p3, %r36, 0;
	@%p3 bra 	$L__BB0_3;
$L__BB0_4:
	setp.eq.s32 	%p4, %r4, 0;
	@%p4 bra 	$L__BB0_12;
	and.b32  	%r13, %r18, 3;
	setp.lt.u32 	%p5, %r4, 4;
	@%p5 bra 	$L__BB0_7;
	add.s32 	%r27, %r38, %r3;
	mul.wide.u32 	%rd34, %r27, 4;
	add.s64 	%rd35, %rd2, %rd34;
	ld.global.f32 	%f40, [%rd35];
	mad.lo.s32 	%r28, %r38, %r18, %r2;
	mul.wide.s32 	%rd36, %r28, 4;
	add.s64 	%rd37, %rd1, %rd36;
	ld.global.f32 	%f41, [%rd37];
	fma.rn.f32 	%f42, %f40, %f41, %f66;
	cvt.u64.u32 	%rd38, %r3;
	cvt.u64.u32 	%rd39, %r38;
	add.s64 	%rd40, %rd39, %rd38;
	shl.b64 	%rd41, %rd40, 2;
	add.s64 	%rd42, %rd2, %rd41;
	ld.global.f32 	%f43, [%rd42+4];
	mul.wide.s32 	%rd43, %r18, 4;
	add.s64 	%rd44, %rd37, %rd43;
	ld.global.f32 	%f44, [%rd44];
	fma.rn.f32 	%f45, %f43, %f44, %f42;
	ld.global.f32 	%f46, [%rd42+8];
	add.s64 	%rd45, %rd44, %rd43;
	ld.global.f32 	%f47, [%rd45];
	fma.rn.f32 	%f48, %f46, %f47, %f45;
	ld.global.f32 	%f49, [%rd42+12];
	add.s64 	%rd46, %rd45, %rd43;
	ld.global.f32 	%f50, [%rd46];
	fma.rn.f32 	%f66, %f49, %f50, %f48;
	add.s32 	%r38, %r38, 4;
$L__BB0_7:
	setp.eq.s32 	%p6, %r13, 0;
	@%p6 bra 	$L__BB0_12;
	setp.eq.s32 	%p7, %r13, 1;
	@%p7 bra 	$L__BB0_10;
	add.s32 	%r29, %r38, %r3;
	mul.wide.u32 	%rd47, %r29, 4;
	add.s64 	%rd48, %rd2, %rd47;
	ld.global.f32 	%f52, [%rd48];
	mad.lo.s32 	%r30, %r38, %r18, %r2;
	mul.wide.s32 	%rd49, %r30, 4;
	add.s64 	%rd50, %rd1, %rd49;
	ld.global.f32 	%f53, [%rd50];
	fma.rn.f32 	%f54, %f52, %f53, %f66;
	cvt.u64.u32 	%rd51, %r3;
	cvt.u64.u32 	%rd52, %r38;
	add.s64 	%rd53, %rd52, %rd51;
	shl.b64 	%rd54, %rd53, 2;
	add.s64 	%rd55, %rd2, %rd54;
	ld.global.f32 	%f55, [%rd55+4];
	mul.wide.s32 	%rd56, %r18, 4;
	add.s64 	%rd57, %rd50, %rd56;
	ld.global.f32 	%f56, [%rd57];
	fma.rn.f32 	%f66, %f55, %f56, %f54;
	add.s32 	%r38, %r38, 2;
$L__BB0_10:
	and.b32  	%r31, %r18, 1;
	setp.eq.b32 	%p8, %r31, 1;
	not.pred 	%p9, %p8;
	@%p9 bra 	$L__BB0_12;
	add.s32 	%r32, %r38, %r3;
	mul.wide.u32 	%rd58, %r32, 4;
	add.s64 	%rd59, %rd2, %rd58;
	ld.global.f32 	%f57, [%rd59];
	mad.lo.s32 	%r33, %r38, %r18, %r2;
	mul.wide.s32 	%rd60, %r33, 4;
	add.s64 	%rd61, %rd1, %rd60;
	ld.global.f32 	%f58, [%rd61];
	fma.rn.f32 	%f66, %f57, %f58, %f66;
$L__BB0_12:
	ld.param.u64 	%rd65, [_Z15matrixMulKernelPfS_S_i_param_2];
	add.s32 	%r34, %r3, %r2;
	cvta.to.global.u64 	%rd62, %rd65;
	mul.wide.s32 	%rd63, %r34, 4;
	add.s64 	%rd64, %rd62, %rd63;
	st.global.f32 	[%rd64], %f66;
$L__BB0_13:
	ret;

}


// ===== COMPILED SASS (sm_100) =====

	.target	sm_100

	.elftype	@"ET_EXEC"


//--------------------- .note.nv.tkinfo           --------------------------
	.section	.note.nv.tkinfo,"",@"SHT_NOTE"
	.sectionflags	@"SHF_NOTE_NV_TKINFO"
	.tkinfo
        /*0018*/ 	.word	0x00000002
        /*0030*/ 	.string	""
        /*0030*/ 	.string	"ptxas"
        /*0030*/ 	.string	"Cuda compilation tools, release 13.0, V13.0.88"
        /*0030*/ 	.string	"Build cuda_13.0.r13.0/compiler.36424714_0"
        /*0030*/ 	.string	"-arch sm_100 -m 64 "



//--------------------- .note.nv.cuinfo           --------------------------
	.section	.note.nv.cuinfo,"",@"SHT_NOTE"
	.sectionflags	@"SHF_NOTE_NV_CUINFO"
        /*0018*/ 	.short	0x0002
        /*001a*/ 	.short	0x0064
        /*001c*/ 	.short	0x0082
	.zero		2


//--------------------- .nv.info                  --------------------------
	.section	.nv.info,"",@"SHT_CUDA_INFO"
	.align	4


	//----- nvinfo : EIATTR_REGCOUNT
	.align		4
        /*0000*/ 	.byte	0x04, 0x2f
        /*0002*/ 	.short	(.L_1 - .L_0)
	.align		4
.L_0:
        /*0004*/ 	.word	index@(_Z15matrixMulKernelPfS_S_i)
        /*0008*/ 	.word	0x0000001e


	//----- nvinfo : EIATTR_FRAME_SIZE
	.align		4
.L_1:
        /*000c*/ 	.byte	0x04, 0x11
        /*000e*/ 	.short	(.L_3 - .L_2)
	.align		4
.L_2:
        /*0010*/ 	.word	index@(_Z15matrixMulKernelPfS_S_i)
        /*0014*/ 	.word	0x00000000


	//----- nvinfo : EIATTR_MIN_STACK_SIZE
	.align		4
.L_3:
        /*0018*/ 	.byte	0x04, 0x12
        /*001a*/ 	.short	(.L_5 - .L_4)
	.align		4
.L_4:
        /*001c*/ 	.word	index@(_Z15matrixMulKernelPfS_S_i)
        /*0020*/ 	.word	0x00000000
.L_5:


//--------------------- .nv.compat                --------------------------
	.section	.nv.compat,"",@"SHT_CUDA_COMPAT_INFO"
	.align	4
        /*0000*/ 	.byte	0x02, 0x09, 0x00, 0x00, 0x02, 0x02, 0x01, 0x00, 0x02, 0x05, 0x05, 0x00, 0x03, 0x07, 0x01, 0x01
        /*0010*/ 	.byte	0x02, 0x03, 0x00, 0x00, 0x02, 0x06, 0x01, 0x00, 0x04, 0x0b, 0x08, 0x00, 0x09, 0x00, 0x00, 0x00
        /*0020*/ 	.byte	0x00, 0x00, 0x00, 0x00


//--------------------- .nv.info._Z15matrixMulKernelPfS_S_i --------------------------
	.section	.nv.info._Z15matrixMulKernelPfS_S_i,"",@"SHT_CUDA_INFO"
	.sectionflags	@""
	.align	4


	//----- nvinfo : EIATTR_CUDA_API_VERSION
	.align		4
        /*0000*/ 	.byte	0x04, 0x37
        /*0002*/ 	.short	(.L_7 - .L_6)
.L_6:
        /*0004*/ 	.word	0x00000082


	//----- nvinfo : EIATTR_KPARAM_INFO
	.align		4
.L_7:
        /*0008*/ 	.byte	0x04, 0x17
        /*000a*/ 	.short	(.L_9 - .L_8)
.L_8:
        /*000c*/ 	.word	0x00000000
        /*0010*/ 	.short	0x0003
        /*0012*/ 	.short	0x0018
        /*0014*/ 	.byte	0x00, 0xf0, 0x11, 0x00


	//----- nvinfo : EIATTR_KPARAM_INFO
	.align		4
.L_9:
        /*0018*/ 	.byte	0x04, 0x17
        /*001a*/ 	.short	(.L_11 - .L_10)
.L_10:
        /*001c*/ 	.word	0x00000000
        /*0020*/ 	.short	0x0002
        /*0022*/ 	.short	0x0010
        /*0024*/ 	.byte	0x00, 0xf5, 0x21, 0x00


	//----- nvinfo : EIATTR_KPARAM_INFO
	.align		4
.L_11:
        /*0028*/ 	.byte	0x04, 0x17
        /*002a*/ 	.short	(.L_13 - .L_12)
.L_12:
        /*002c*/ 	.word	0x00000000
        /*0030*/ 	.short	0x0001
        /*0032*/ 	.short	0x0008
        /*0034*/ 	.byte	0x00, 0xf5, 0x21, 0x00


	//----- nvinfo : EIATTR_KPARAM_INFO
	.align		4
.L_13:
        /*0038*/ 	.byte	0x04, 0x17
        /*003a*/ 	.short	(.L_15 - .L_14)
.L_14:
        /*003c*/ 	.word	0x00000000
        /*0040*/ 	.short	0x0000
        /*0042*/ 	.short	0x0000
        /*0044*/ 	.byte	0x00, 0xf5, 0x21, 0x00


	//----- nvinfo : EIATTR_SPARSE_MMA_MASK
	.align		4
.L_15:
        /*0048*/ 	.byte	0x03, 0x50
        /*004a*/ 	.short	0x0000


	//----- nvinfo : EIATTR_MAXREG_COUNT
	.align		4
        /*004c*/ 	.byte	0x03, 0x1b
        /*004e*/ 	.short	0x00ff


	//----- nvinfo : EIATTR_MERCURY_ISA_VERSION
	.align		4
        /*0050*/ 	.byte	0x03, 0x5f
        /*0052*/ 	.short	0x0101


	//----- nvinfo : EIATTR_VRC_CTA_INIT_COUNT
	.align		4
        /*0054*/ 	.byte	0x02, 0x4a
	.zero		1
	.zero		1


	//----- nvinfo : EIATTR_EXIT_INSTR_OFFSETS
	.align		4
        /*0058*/ 	.byte	0x04, 0x1c
        /*005a*/ 	.short	(.L_17 - .L_16)


	//   ....[0]....
.L_16:
        /*005c*/ 	.word	0x000000c0


	//   ....[1]....
        /*0060*/ 	.word	0x00000a90


	//----- nvinfo : EIATTR_CBANK_PARAM_SIZE
	.align		4
.L_17:
        /*0064*/ 	.byte	0x03, 0x19
        /*0066*/ 	.short	0x001c


	//----- nvinfo : EIATTR_PARAM_CBANK
	.align		4
        /*0068*/ 	.byte	0x04, 0x0a
        /*006a*/ 	.short	(.L_19 - .L_18)
	.align		4
.L_18:
        /*006c*/ 	.word	index@(.nv.constant0._Z15matrixMulKernelPfS_S_i)
        /*0070*/ 	.short	0x0380
        /*0072*/ 	.short	0x001c


	//----- nvinfo : EIATTR_SW_WAR
	.align		4
.L_19:
        /*0074*/ 	.byte	0x04, 0x36
        /*0076*/ 	.short	(.L_21 - .L_20)
.L_20:
        /*0078*/ 	.word	0x00000008
.L_21:


//--------------------- .nv.callgraph             --------------------------
	.section	.nv.callgraph,"",@"SHT_CUDA_CALLGRAPH"
	.align	4
	.sectionentsize	8
	.align		4
        /*0000*/ 	.word	0x00000000
	.align		4
        /*0004*/ 	.word	0xffffffff
	.align		4
        /*0008*/ 	.word	0x00000000
	.align		4
        /*000c*/ 	.word	0xfffffffe
	.align		4
        /*0010*/ 	.word	0x00000000
	.align		4
        /*0014*/ 	.word	0xfffffffd
	.align		4
        /*0018*/ 	.word	0x00000000
	.align		4
        /*001c*/ 	.word	0xfffffffc


//--------------------- .text._Z15matrixMulKernelPfS_S_i --------------------------
	.section	.text._Z15matrixMulKernelPfS_S_i,"ax",@progbits
	.align	128
        .global         _Z15matrixMulKernelPfS_S_i
        .type           _Z15matrixMulKernelPfS_S_i,@function
        .size           _Z15matrixMulKernelPfS_S_i,(.L_x_5 - _Z15matrixMulKernelPfS_S_i)
        .other          _Z15matrixMulKernelPfS_S_i,@"STO_CUDA_ENTRY STV_DEFAULT"
_Z15matrixMulKernelPfS_S_i:
.text._Z15matrixMulKernelPfS_S_i:
[----:B------:R-:W-:Y:S01]  /*0000*/  LDC R1, c[0x0][0x37c] ;  /* 0x0000df00ff017b82 */ /* 0x000fe20000000800 */
[----:B------:R-:W0:Y:S07]  /*0010*/  S2R R0, SR_TID.Y ;  /* 0x0000000000007919 */ /* 0x000e2e0000002200 */
[----:B------:R-:W0:Y:S01]  /*0020*/  S2UR UR4, SR_CTAID.Y ;  /* 0x00000000000479c3 */ /* 0x000e220000002600 */
[----:B------:R-:W1:Y:S01]  /*0030*/  LDCU UR20, c[0x0][0x398] ;  /* 0x00007300ff1477ac */ /* 0x000e620008000800 */
[----:B------:R-:W2:Y:S06]  /*0040*/  S2R R3, SR_TID.X ;  /* 0x0000000000037919 */ /* 0x000eac0000002100 */
[----:B------:R-:W0:Y:S08]  /*0050*/  LDC R13, c[0x0][0x364] ;  /* 0x0000d900ff0d7b82 */ /* 0x000e300000000800 */
[----:B------:R-:W2:Y:S08]  /*0060*/  S2UR UR5, SR_CTAID.X ;  /* 0x00000000000579c3 */ /* 0x000eb00000002500 */
[----:B------:R-:W2:Y:S01]  /*0070*/  LDC R2, c[0x0][0x360] ;  /* 0x0000d800ff027b82 */ /* 0x000ea20000000800 */
[----:B0-----:R-:W-:-:S02]  /*0080*/  IMAD R13, R13, UR4, R0 ;  /* 0x000000040d0d7c24 */ /* 0x001fc4000f8e0200 */
[----:B--2---:R-:W-:-:S05]  /*0090*/  IMAD R0, R2, UR5, R3 ;  /* 0x0000000502007c24 */ /* 0x004fca000f8e0203 */
[----:B------:R-:W-:-:S04]  /*00a0*/  VIMNMX R2, PT, PT, R13, R0, !PT ;  /* 0x000000000d027248 */ /* 0x000fc80007fe0100 */
[----:B-1----:R-:W-:-:S13]  /*00b0*/  ISETP.GE.AND P0, PT, R2, UR20, PT ;  /* 0x0000001402007c0c */ /* 0x002fda000bf06270 */
[----:B------:R-:W-:Y:S05]  /*00c0*/  @P0 EXIT ;  /* 0x000000000000094d */ /* 0x000fea0003800000 */
[----:B------:R-:W-:Y:S01]  /*00d0*/  UISETP.GE.U32.AND UP0, UPT, UR20, 0x8, UPT ;  /* 0x000000081400788c */ /* 0x000fe2000bf06070 */
[----:B------:R-:W-:Y:S02]  /*00e0*/  HFMA2 R12, -RZ, RZ, 0, 0 ;  /* 0x00000000ff0c7431 */ /* 0x000fe400000001ff */
[----:B------:R-:W-:Y:S01]  /*00f0*/  IMAD R13, R13, UR20, RZ ;  /* 0x000000140d0d7c24 */ /* 0x000fe2000f8e02ff */
[----:B------:R-:W-:Y:S01]  /*0100*/  UMOV UR4, URZ ;  /* 0x000000ff00047c82 */ /* 0x000fe20008000000 */
[----:B------:R-:W0:Y:S04]  /*0110*/  LDCU.64 UR18, c[0x0][0x358] ;  /* 0x00006b00ff1277ac */ /* 0x000e280008000a00 */
[----:B------:R-:W-:Y:S05]  /*0120*/  BRA.U !UP0, `(.L_x_0) ;  /* 0x0000000508047547 */ /* 0x000fea000b800000 */
[----:B------:R-:W1:Y:S01]  /*0130*/  LDCU.128 UR24, c[0x0][0x380] ;  /* 0x00007000ff1877ac */ /* 0x000e620008000c00 */
[----:B------:R-:W-:Y:S02]  /*0140*/  MOV R12, RZ ;  /* 0x000000ff000c7202 */ /* 0x000fe40000000f00 */
[----:B------:R-:W-:Y:S01]  /*0150*/  MOV R14, R0 ;  /* 0x00000000000e7202 */ /* 0x000fe20000000f00 */
[----:B------:R-:W-:-:S04]  /*0160*/  ULOP3.LUT UR4, UR20, 0x7ffffff8, URZ, 0xc0, !UPT ;  /* 0x7ffffff814047892 */ /* 0x000fc8000f8ec0ff */
[----:B------:R-:W-:Y:S01]  /*0170*/  UIADD3 UR5, UPT, UPT, -UR4, URZ, URZ ;  /* 0x000000ff04057290 */ /* 0x000fe2000fffe1ff */
[----:B-1----:R-:W-:Y:S01]  /*0180*/  MOV R2, UR24 ;  /* 0x0000001800027c02 */ /* 0x002fe20008000f00 */
[----:B------:R-:W-:Y:S01]  /*0190*/  UIMAD.WIDE UR6, UR20, 0x8, UR26 ;  /* 0x00000008140678a5 */ /* 0x000fe2000f8e021a */
[----:B------:R-:W-:Y:S01]  /*01a0*/  MOV R3, UR25 ;  /* 0x0000001900037c02 */ /* 0x000fe20008000f00 */
[----:B------:R-:W-:Y:S02]  /*01b0*/  UIMAD.WIDE UR8, UR20, 0xc, UR26 ;  /* 0x0000000c140878a5 */ /* 0x000fe4000f8e021a */
[----:B------:R-:W-:Y:S01]  /*01c0*/  UIMAD.WIDE UR10, UR20, 0x10, UR26 ;  /* 0x00000010140a78a5 */ /* 0x000fe2000f8e021a */
[----:B------:R-:W-:Y:S01]  /*01d0*/  IMAD.WIDE.U32 R2, R13, 0x4, R2 ;  /* 0x000000040d027825 */ /* 0x000fe200078e0002 */
[----:B------:R-:W-:Y:S02]  /*01e0*/  UIMAD.WIDE UR12, UR20, 0x14, UR26 ;  /* 0x00000014140c78a5 */ /* 0x000fe4000f8e021a */
[----:B------:R-:W-:Y:S01]  /*01f0*/  UIMAD.WIDE UR14, UR20, 0x18, UR26 ;  /* 0x00000018140e78a5 */ /* 0x000fe2000f8e021a */
[----:B------:R-:W-:Y:S01]  /*0200*/  IADD3 R2, P0, PT, R2, 0x10, RZ ;  /* 0x0000001002027810 */ /* 0x000fe20007f1e0ff */
[----:B------:R-:W-:-:S03]  /*0210*/  UIMAD.WIDE UR16, UR20, 0x1c, UR26 ;  /* 0x0000001c141078a5 */ /* 0x000fc6000f8e021a */
[----:B------:R-:W-:-:S09]  /*0220*/  IADD3.X R3, PT, PT, RZ, R3, RZ, P0, !PT ;  /* 0x00000003ff037210 */ /* 0x000fd200007fe4ff */
.L_x_1:
[----:B------:R-:W-:Y:S01]  /*0230*/  UIMAD.WIDE UR22, UR20, 0x4, UR26 ;  /* 0x00000004141678a5 */ /* 0x000fe2000f8e021a */
[----:B------:R-:W-:Y:S02]  /*0240*/  IMAD.MOV.U32 R23, RZ, RZ, 0x4 ;  /* 0x00000004ff177424 */ /* 0x000fe400078e00ff */
[----:B------:R-:W-:Y:S01]  /*0250*/  HFMA2 R11, -RZ, RZ, 0, 2.384185791015625e-07 ;  /* 0x00000004ff0b7431 */ /* 0x000fe200000001ff */
[----:B------:R-:W-:Y:S01]  /*0260*/  MOV R25, 0x4 ;  /* 0x0000000400197802 */ /* 0x000fe20000000f00 */
[----:B0-----:R-:W2:Y:S01]  /*0270*/  LDG.E R21, desc[UR18][R2.64+-0x10] ;  /* 0xfffff01202157981 */ /* 0x001ea2000c1e1900 */
[C---:B------:R-:W-:Y:S01]  /*0280*/  IMAD.WIDE R22, R14.reuse, R23, UR26 ;  /* 0x0000001a0e167e25 */ /* 0x040fe2000f8e0217 */
[----:B------:R-:W-:Y:S02]  /*0290*/  MOV R8, UR22 ;  /* 0x0000001600087c02 */ /* 0x000fe40008000f00 */
[----:B------:R-:W-:Y:S01]  /*02a0*/  MOV R9, UR23 ;  /* 0x0000001700097c02 */ /* 0x000fe20008000f00 */
[----:B------:R-:W3:Y:S02]  /*02b0*/  LDG.E R19, desc[UR18][R2.64+-0xc] ;  /* 0xfffff41202137981 */ /* 0x000ee4000c1e1900 */
[----:B------:R-:W-:-:S02]  /*02c0*/  IMAD.WIDE R8, R14, 0x4, R8 ;  /* 0x000000040e087825 */ /* 0x000fc400078e0208 */
[----:B------:R-:W2:Y:S01]  /*02d0*/  LDG.E R22, desc[UR18][R22.64] ;  /* 0x0000001216167981 */ /* 0x000ea2000c1e1900 */
[----:B------:R-:W-:Y:S01]  /*02e0*/  MOV R5, 0x4 ;  /* 0x0000000400057802 */ /* 0x000fe20000000f00 */
[C---:B------:R-:W-:Y:S02]  /*02f0*/  IMAD.WIDE R24, R14.reuse, R25, UR6 ;  /* 0x000000060e187e25 */ /* 0x040fe4000f8e0219 */
[----:B------:R0:W3:Y:S02]  /*0300*/  LDG.E R20, desc[UR18][R8.64] ;  /* 0x0000001208147981 */ /* 0x0000e4000c1e1900 */
[----:B------:R-:W-:Y:S02]  /*0310*/  IMAD.WIDE R10, R14, R11, UR8 ;  /* 0x000000080e0a7e25 */ /* 0x000fe4000f8e020b */
[----:B------:R-:W4:Y:S04]  /*0320*/  LDG.E R18, desc[UR18][R24.64] ;  /* 0x0000001218127981 */ /* 0x000f28000c1e1900 */
[----:B------:R-:W4:Y:S01]  /*0330*/  LDG.E R17, desc[UR18][R2.64+-0x8] ;  /* 0xfffff81202117981 */ /* 0x000f22000c1e1900 */
[----:B0-----:R-:W-:-:S02]  /*0340*/  HFMA2 R9, -RZ, RZ, 0, 2.384185791015625e-07 ;  /* 0x00000004ff097431 */ /* 0x001fc400000001ff */
[----:B------:R-:W-:Y:S01]  /*0350*/  IMAD.MOV.U32 R7, RZ, RZ, 0x4 ;  /* 0x00000004ff077424 */ /* 0x000fe200078e00ff */
[----:B------:R0:W5:Y:S01]  /*0360*/  LDG.E R16, desc[UR18][R10.64] ;  /* 0x000000120a107981 */ /* 0x000162000c1e1900 */
[----:B------:R-:W-:-:S03]  /*0370*/  IMAD.WIDE R4, R14, R5, UR10 ;  /* 0x0000000a0e047e25 */ /* 0x000fc6000f8e0205 */
[----:B------:R-:W5:Y:S01]  /*0380*/  LDG.E R15, desc[UR18][R2.64+-0x4] ;  /* 0xfffffc12020f7981 */ /* 0x000f62000c1e1900 */
[C---:B------:R-:W-:Y:S01]  /*0390*/  IMAD.WIDE R6, R14.reuse, R7, UR12 ;  /* 0x0000000c0e067e25 */ /* 0x040fe2000f8e0207 */
[----:B------:R-:W-:Y:S02]  /*03a0*/  MOV R27, 0x4 ;  /* 0x00000004001b7802 */ /* 0x000fe40000000f00 */
[----:B------:R1:W5:Y:S01]  /*03b0*/  LDG.E R4, desc[UR18][R4.64] ;  /* 0x0000001204047981 */ /* 0x000362000c1e1900 */
[----:B------:R-:W-:-:S03]  /*03c0*/  IMAD.WIDE R8, R14, R9, UR14 ;  /* 0x0000000e0e087e25 */ /* 0x000fc6000f8e0209 */
[----:B------:R-:W5:Y:S01]  /*03d0*/  LDG.E R23, desc[UR18][R2.64] ;  /* 0x0000001202177981 */ /* 0x000f62000c1e1900 */
[----:B0-----:R-:W-:-:S03]  /*03e0*/  IMAD.WIDE R10, R14, R27, UR16 ;  /* 0x000000100e0a7e25 */ /* 0x001fc6000f8e021b */
[----:B------:R-:W5:Y:S04]  /*03f0*/  LDG.E R7, desc[UR18][R6.64] ;  /* 0x0000001206077981 */ /* 0x000f68000c1e1900 */
[----:B------:R-:W5:Y:S04]  /*0400*/  LDG.E R24, desc[UR18][R2.64+0x4] ;  /* 0x0000041202187981 */ /* 0x000f68000c1e1900 */
[----:B------:R-:W5:Y:S04]  /*0410*/  LDG.E R8, desc[UR18][R8.64] ;  /* 0x0000001208087981 */ /* 0x000f68000c1e1900 */
[----:B------:R-:W5:Y:S04]  /*0420*/  LDG.E R25, desc[UR18][R2.64+0x8] ;  /* 0x0000081202197981 */ /* 0x000f68000c1e1900 */
[----:B------:R-:W5:Y:S04]  /*0430*/  LDG.E R10, desc[UR18][R10.64] ;  /* 0x000000120a0a7981 */ /* 0x000f68000c1e1900 */
[----:B------:R0:W5:Y:S01]  /*0440*/  LDG.E R27, desc[UR18][R2.64+0xc] ;  /* 0x00000c12021b7981 */ /* 0x000162000c1e1900 */
[----:B------:R-:W-:-:S04]  /*0450*/  UIADD3 UR5, UPT, UPT, UR5, 0x8, URZ ;  /* 0x0000000805057890 */ /* 0x000fc8000fffe0ff */
[----:B------:R-:W-:Y:S01]  /*0460*/  UISETP.NE.AND UP0, UPT, UR5, URZ, UPT ;  /* 0x000000ff0500728c */ /* 0x000fe2000bf05270 */
[----:B-1----:R-:W-:Y:S02]  /*0470*/  MOV R5, UR20 ;  /* 0x0000001400057c02 */ /* 0x002fe40008000f00 */
[----:B0-----:R-:W-:Y:S02]  /*0480*/  IADD3 R2, P0, PT, R2, 0x20, RZ ;  /* 0x0000002002027810 */ /* 0x001fe40007f1e0ff */
[----:B------:R-:W-:Y:S02]  /*0490*/  LEA R14, R5, R14, 0x3 ;  /* 0x0000000e050e7211 */ /* 0x000fe400078e18ff */
[----:B------:R-:W-:Y:S01]  /*04a0*/  IADD3.X R3, PT, PT, RZ, R3, RZ, P0, !PT ;  /* 0x00000003ff037210 */ /* 0x000fe200007fe4ff */
[----:B--2---:R-:W-:-:S04]  /*04b0*/  FFMA R22, R21, R22, R12 ;  /* 0x0000001615167223 */ /* 0x004fc8000000000c */
[----:B---3--:R-:W-:-:S04]  /*04c0*/  FFMA R20, R19, R20, R22 ;  /* 0x0000001413147223 */ /* 0x008fc80000000016 */
[----:B----4-:R-:W-:-:S04]  /*04d0*/  FFMA R18, R17, R18, R20 ;  /* 0x0000001211127223 */ /* 0x010fc80000000014 */
[----:B-----5:R-:W-:-:S04]  /*04e0*/  FFMA R16, R15, R16, R18 ;  /* 0x000000100f107223 */ /* 0x020fc80000000012 */
[----:B------:R-:W-:-:S04]  /*04f0*/  FFMA R23, R23, R4, R16 ;  /* 0x0000000417177223 */ /* 0x000fc80000000010 */
[----:B------:R-:W-:-:S04]  /*0500*/  FFMA R24, R24, R7, R23 ;  /* 0x0000000718187223 */ /* 0x000fc80000000017 */
[----:B------:R-:W-:-:S04]  /*0510*/  FFMA R8, R25, R8, R24 ;  /* 0x0000000819087223 */ /* 0x000fc80000000018 */
[----:B------:R-:W-:Y:S01]  /*0520*/  FFMA R12, R27, R10, R8 ;  /* 0x0000000a1b0c7223 */ /* 0x000fe20000000008 */
[----:B------:R-:W-:Y:S06]  /*0530*/  BRA.U UP0, `(.L_x_1) ;  /* 0xfffffffd003c7547 */ /* 0x000fec000b83ffff */
.L_x_0:
[----:B------:R-:W-:-:S04]  /*0540*/  ULOP3.LUT UR6, UR20, 0x7, URZ, 0xc0, !UPT ;  /* 0x0000000714067892 */ /* 0x000fc8000f8ec0ff */
[----:B------:R-:W-:-:S09]  /*0550*/  UISETP.NE.AND UP0, UPT, UR6, URZ, UPT ;  /* 0x000000ff0600728c */ /* 0x000fd2000bf05270 */
[----:B------:R-:W-:Y:S05]  /*0560*/  BRA.U !UP0, `(.L_x_2) ;  /* 0x0000000508387547 */ /* 0x000fea000b800000 */
[----:B------:R-:W-:Y:S02]  /*0570*/  UISETP.GE.U32.AND UP0, UPT, UR6, 0x4, UPT ;  /* 0x000000040600788c */ /* 0x000fe4000bf06070 */
[----:B------:R-:W-:-:S04]  /*0580*/  ULOP3.LUT UR5, UR20, 0x3, URZ, 0xc0, !UPT ;  /* 0x0000000314057892 */ /* 0x000fc8000f8ec0ff */
[----:B------:R-:W-:-:S03]  /*0590*/  UISETP.NE.AND UP1, UPT, UR5, URZ, UPT ;  /* 0x000000ff0500728c */ /* 0x000fc6000bf25270 */
[----:B------:R-:W-:Y:S08]  /*05a0*/  BRA.U !UP0, `(.L_x_3) ;  /* 0x00000001087c7547 */ /* 0x000ff0000b800000 */
[----:B------:R-:W1:Y:S01]  /*05b0*/  LDC.64 R6, c[0x0][0x388] ;  /* 0x0000e200ff067b82 */ /* 0x000e620000000a00 */
[----:B------:R-:W2:Y:S01]  /*05c0*/  LDCU.64 UR6, c[0x0][0x380] ;  /* 0x00007000ff0677ac */ /* 0x000ea20008000a00 */
[----:B------:R-:W-:Y:S01]  /*05d0*/  IMAD.U32 R9, RZ, RZ, UR4 ;  /* 0x00000004ff097e24 */ /* 0x000fe2000f8e00ff */
[C---:B------:R-:W-:Y:S02]  /*05e0*/  IADD3 R3, PT, PT, R13.reuse, UR4, RZ ;  /* 0x000000040d037c10 */ /* 0x040fe4000fffe0ff */
[----:B------:R-:W-:Y:S01]  /*05f0*/  IADD3 R10, P0, PT, R13, UR4, RZ ;  /* 0x000000040d0a7c10 */ /* 0x000fe2000ff1e0ff */
[----:B------:R-:W-:Y:S01]  /*0600*/  IMAD R9, R9, UR20, R0 ;  /* 0x0000001409097c24 */ /* 0x000fe2000f8e0200 */
[----:B------:R-:W-:Y:S01]  /*0610*/  MOV R11, UR20 ;  /* 0x00000014000b7c02 */ /* 0x000fe20008000f00 */
[----:B------:R-:W3:Y:S01]  /*0620*/  LDC.64 R4, c[0x0][0x380] ;  /* 0x0000e000ff047b82 */ /* 0x000ee20000000a00 */
[----:B------:R-:W-:Y:S01]  /*0630*/  MOV R15, UR20 ;  /* 0x00000014000f7c02 */ /* 0x000fe20008000f00 */
[----:B-1----:R-:W-:Y:S01]  /*0640*/  IMAD.WIDE R6, R9, 0x4, R6 ;  /* 0x0000000409067825 */ /* 0x002fe200078e0206 */
[----:B------:R-:W-:-:S05]  /*0650*/  MOV R9, UR20 ;  /* 0x0000001400097c02 */ /* 0x000fca0008000f00 */
[----:B------:R-:W-:Y:S02]  /*0660*/  IMAD.WIDE R8, R9, 0x4, R6 ;  /* 0x0000000409087825 */ /* 0x000fe400078e0206 */
[----:B0-----:R-:W4:Y:S02]  /*0670*/  LDG.E R6, desc[UR18][R6.64] ;  /* 0x0000001206067981 */ /* 0x001f24000c1e1900 */
[----:B---3--:R-:W-:Y:S01]  /*0680*/  IMAD.WIDE.U32 R4, R3, 0x4, R4 ;  /* 0x0000000403047825 */ /* 0x008fe200078e0004 */
[----:B------:R-:W-:Y:S01]  /*0690*/  IADD3.X R3, PT, PT, RZ, RZ, RZ, P0, !PT ;  /* 0x000000ffff037210 */ /* 0x000fe200007fe4ff */
[----:B------:R-:W3:Y:S01]  /*06a0*/  LDG.E R17, desc[UR18][R8.64] ;  /* 0x0000001208117981 */ /* 0x000ee2000c1e1900 */
[----:B--2---:R-:W-:-:S03]  /*06b0*/  LEA R2, P0, R10, UR6, 0x2 ;  /* 0x000000060a027c11 */ /* 0x004fc6000f8010ff */
[----:B------:R-:W4:Y:S01]  /*06c0*/  LDG.E R5, desc[UR18][R4.64] ;  /* 0x0000001204057981 */ /* 0x000f22000c1e1900 */
[----:B------:R-:W-:Y:S01]  /*06d0*/  LEA.HI.X R3, R10, UR7, R3, 0x2, P0 ;  /* 0x000000070a037c11 */ /* 0x000fe200080f1403 */
[----:B------:R-:W-:-:S04]  /*06e0*/  IMAD.WIDE R10, R11, 0x4, R8 ;  /* 0x000000040b0a7825 */ /* 0x000fc800078e0208 */
[----:B------:R-:W3:Y:S01]  /*06f0*/  LDG.E R16, desc[UR18][R2.64+0x4] ;  /* 0x0000041202107981 */ /* 0x000ee2000c1e1900 */
[----:B------:R-:W-:-:S03]  /*0700*/  IMAD.WIDE R14, R15, 0x4, R10 ;  /* 0x000000040f0e7825 */ /* 0x000fc600078e020a */
[----:B------:R-:W2:Y:S04]  /*0710*/  LDG.E R19, desc[UR18][R10.64] ;  /* 0x000000120a137981 */ /* 0x000ea8000c1e1900 */
[----:B------:R-:W2:Y:S04]  /*0720*/  LDG.E R18, desc[UR18][R2.64+0x8] ;  /* 0x0000081202127981 */ /* 0x000ea8000c1e1900 */
[----:B------:R-:W5:Y:S04]  /*0730*/  LDG.E R20, desc[UR18][R2.64+0xc] ;  /* 0x00000c1202147981 */ /* 0x000f68000c1e1900 */
[----:B------:R-:W5:Y:S01]  /*0740*/  LDG.E R14, desc[UR18][R14.64] ;  /* 0x000000120e0e7981 */ /* 0x000f62000c1e1900 */
[----:B------:R-:W-:Y:S01]  /*0750*/  UIADD3 UR4, UPT, UPT, UR4, 0x4, URZ ;  /* 0x0000000404047890 */ /* 0x000fe2000fffe0ff */
[----:B----4-:R-:W-:-:S04]  /*0760*/  FFMA R5, R5, R6, R12 ;  /* 0x0000000605057223 */ /* 0x010fc8000000000c */
[----:B---3--:R-:W-:-:S04]  /*0770*/  FFMA R5, R16, R17, R5 ;  /* 0x0000001110057223 */ /* 0x008fc80000000005 */
[----:B--2---:R-:W-:-:S04]  /*0780*/  FFMA R5, R18, R19, R5 ;  /* 0x0000001312057223 */ /* 0x004fc80000000005 */
[----:B-----5:R-:W-:-:S07]  /*0790*/  FFMA R12, R20, R14, R5 ;  /* 0x0000000e140c7223 */ /* 0x020fce0000000005 */
.L_x_3:
[----:B------:R-:W-:Y:S05]  /*07a0*/  BRA.U !UP1, `(.L_x_2) ;  /* 0x0000000109a87547 */ /* 0x000fea000b800000 */
[----:B------:R-:W-:Y:S01]  /*07b0*/  UISETP.NE.AND UP0, UPT, UR5, 0x1, UPT ;  /* 0x000000010500788c */ /* 0x000fe2000bf05270 */
[----:B------:R-:W-:Y:S01]  /*07c0*/  MOV R7, UR4 ;  /* 0x0000000400077c02 */ /* 0x000fe20008000f00 */
[----:B------:R-:W-:Y:S02]  /*07d0*/  ULOP3.LUT UR5, UR20, 0x1, URZ, 0xc0, !UPT ;  /* 0x0000000114057892 */ /* 0x000fe4000f8ec0ff */
[----:B------:R-:W-:Y:S02]  /*07e0*/  MOV R15, UR20 ;  /* 0x00000014000f7c02 */ /* 0x000fe40008000f00 */
[----:B------:R-:W-:Y:S01]  /*07f0*/  UISETP.NE.U32.AND UP1, UPT, UR5, 0x1, UPT ;  /* 0x000000010500788c */ /* 0x000fe2000bf25070 */
[----:B------:R-:W-:-:S04]  /*0800*/  PLOP3.LUT P1, PT, PT, PT, UP0, 0x80, 0x8 ;  /* 0x000000000008781c */ /* 0x000fc80003f2f008 */
[----:B------:R-:W1:Y:S01]  /*0810*/  @UP0 LDCU.128 UR8, c[0x0][0x380] ;  /* 0x00007000ff0807ac */ /* 0x000e620008000c00 */
[----:B------:R-:W-:Y:S01]  /*0820*/  PLOP3.LUT P0, PT, PT, PT, UP1, 0x80, 0x8 ;  /* 0x000000000008781c */ /* 0x000fe20003f0f018 */
[----:B------:R-:W2:Y:S04]  /*0830*/  @UP0 LDCU.64 UR6, c[0x0][0x380] ;  /* 0x00007000ff0607ac */ /* 0x000ea80008000a00 */
[----:B------:R-:W3:Y:S03]  /*0840*/  @!UP1 LDCU.128 UR12, c[0x0][0x380] ;  /* 0x00007000ff0c97ac */ /* 0x000ee60008000c00 */
[C---:B------:R-:W-:Y:S02]  /*0850*/  @P1 IADD3 R3, PT, PT, R13.reuse, UR4, RZ ;  /* 0x000000040d031c10 */ /* 0x040fe4000fffe0ff */
[----:B------:R-:W-:Y:S01]  /*0860*/  @P1 IADD3 R6, P2, PT, R13, UR4, RZ ;  /* 0x000000040d061c10 */ /* 0x000fe2000ff5e0ff */
[----:B------:R-:W-:Y:S01]  /*0870*/  @UP0 UIADD3 UR4, UPT, UPT, UR4, 0x2, URZ ;  /* 0x0000000204040890 */ /* 0x000fe2000fffe0ff */
[----:B-1----:R-:W-:Y:S01]  /*0880*/  MOV R11, UR9 ;  /* 0x00000009000b7c02 */ /* 0x002fe20008000f00 */
[----:B------:R-:W-:Y:S01]  /*0890*/  IMAD.U32 R10, RZ, RZ, UR8 ;  /* 0x00000008ff0a7e24 */ /* 0x000fe2000f8e00ff */
[----:B------:R-:W-:-:S02]  /*08a0*/  MOV R4, UR10 ;  /* 0x0000000a00047c02 */ /* 0x000fc40008000f00 */
[----:B------:R-:W-:Y:S01]  /*08b0*/  MOV R5, UR11 ;  /* 0x0000000b00057c02 */ /* 0x000fe20008000f00 */
[----:B------:R-:W-:-:S04]  /*08c0*/  @P1 IMAD.WIDE.U32 R10, R3, 0x4, R10 ;  /* 0x00000004030a1825 */ /* 0x000fc800078e000a */
[----:B------:R-:W-:Y:S01]  /*08d0*/  @P1 IMAD R3, R7, UR20, R0 ;  /* 0x0000001407031c24 */ /* 0x000fe2000f8e0200 */
[----:B------:R-:W-:Y:S01]  /*08e0*/  @P1 IADD3.X R7, PT, PT, RZ, RZ, RZ, P2, !PT ;  /* 0x000000ffff071210 */ /* 0x000fe200017fe4ff */
[----:B------:R-:W-:Y:S01]  /*08f0*/  IMAD.U32 R19, RZ, RZ, UR4 ;  /* 0x00000004ff137e24 */ /* 0x000fe2000f8e00ff */
[C---:B--2---:R-:W-:Y:S01]  /*0900*/  @P1 LEA R2, P2, R6.reuse, UR6, 0x2 ;  /* 0x0000000606021c11 */ /* 0x044fe2000f8410ff */
[----:B------:R-:W-:Y:S01]  /*0910*/  @P1 IMAD.WIDE R4, R3, 0x4, R4 ;  /* 0x0000000403041825 */ /* 0x000fe200078e0204 */
[----:B------:R-:W-:Y:S01]  /*0920*/  @!P0 IADD3 R17, PT, PT, R13, UR4, RZ ;  /* 0x000000040d118c10 */ /* 0x000fe2000fffe0ff */
[----:B0-----:R-:W2:Y:S01]  /*0930*/  @P1 LDG.E R11, desc[UR18][R10.64] ;  /* 0x000000120a0b1981 */ /* 0x001ea2000c1e1900 */
[----:B------:R-:W-:Y:S01]  /*0940*/  @P1 LEA.HI.X R3, R6, UR7, R7, 0x2, P2 ;  /* 0x0000000706031c11 */ /* 0x000fe200090f1407 */
[----:B------:R-:W-:Y:S01]  /*0950*/  @!P0 IMAD R19, R19, UR20, R0 ;  /* 0x0000001413138c24 */ /* 0x000fe2000f8e0200 */
[----:B---3--:R-:W-:Y:S01]  /*0960*/  MOV R6, UR12 ;  /* 0x0000000c00067c02 */ /* 0x008fe20008000f00 */
[----:B------:R-:W-:Y:S01]  /*0970*/  @P1 IMAD.WIDE R14, R15, 0x4, R4 ;  /* 0x000000040f0e1825 */ /* 0x000fe200078e0204 */
[----:B------:R-:W-:Y:S01]  /*0980*/  MOV R7, UR13 ;  /* 0x0000000d00077c02 */ /* 0x000fe20008000f00 */
[----:B------:R-:W2:Y:S01]  /*0990*/  @P1 LDG.E R4, desc[UR18][R4.64] ;  /* 0x0000001204041981 */ /* 0x000ea2000c1e1900 */
[----:B------:R-:W-:-:S02]  /*09a0*/  MOV R8, UR14 ;  /* 0x0000000e00087c02 */ /* 0x000fc40008000f00 */
[----:B------:R-:W-:Y:S01]  /*09b0*/  MOV R9, UR15 ;  /* 0x0000000f00097c02 */ /* 0x000fe20008000f00 */
[----:B------:R-:W-:Y:S01]  /*09c0*/  @!P0 IMAD.WIDE.U32 R6, R17, 0x4, R6 ;  /* 0x0000000411068825 */ /* 0x000fe200078e0006 */
[----:B------:R-:W3:Y:S03]  /*09d0*/  @P1 LDG.E R14, desc[UR18][R14.64] ;  /* 0x000000120e0e1981 */ /* 0x000ee6000c1e1900 */
[----:B------:R-:W-:Y:S01]  /*09e0*/  @!P0 IMAD.WIDE R8, R19, 0x4, R8 ;  /* 0x0000000413088825 */ /* 0x000fe200078e0208 */
[----:B------:R-:W3:Y:S04]  /*09f0*/  @P1 LDG.E R2, desc[UR18][R2.64+0x4] ;  /* 0x0000041202021981 */ /* 0x000ee8000c1e1900 */
[----:B------:R-:W4:Y:S04]  /*0a00*/  @!P0 LDG.E R7, desc[UR18][R6.64] ;  /* 0x0000001206078981 */ /* 0x000f28000c1e1900 */
[----:B------:R-:W4:Y:S01]  /*0a10*/  @!P0 LDG.E R8, desc[UR18][R8.64] ;  /* 0x0000001208088981 */ /* 0x000f22000c1e1900 */
[----:B--2---:R-:W-:-:S04]  /*0a20*/  @P1 FFMA R11, R11, R4, R12 ;  /* 0x000000040b0b1223 */ /* 0x004fc8000000000c */
[----:B---3--:R-:W-:-:S04]  /*0a30*/  @P1 FFMA R12, R2, R14, R11 ;  /* 0x0000000e020c1223 */ /* 0x008fc8000000000b */
[----:B----4-:R-:W-:-:S07]  /*0a40*/  @!P0 FFMA R12, R7, R8, R12 ;  /* 0x00000008070c8223 */ /* 0x010fce000000000c */
.L_x_2:
[----:B------:R-:W1:Y:S01]  /*0a50*/  LDC.64 R2, c[0x0][0x390] ;  /* 0x0000e400ff027b82 */ /* 0x000e620000000a00 */
[----:B------:R-:W-:-:S05]  /*0a60*/  IADD3 R13, PT, PT, R0, R13, RZ ;  /* 0x0000000d000d7210 */ /* 0x000fca0007ffe0ff */
[----:B-1----:R-:W-:-:S05]  /*0a70*/  IMAD.WIDE R2, R13, 0x4, R2 ;  /* 0x000000040d027825 */ /* 0x002fca00078e0202 */
[----:B0-----:R-:W-:Y:S01]  /*0a80*/  STG.E desc[UR18][R2.64], R12 ;  /* 0x0000000c02007986 */ /* 0x001fe2000c101912 */
[----:B------:R-:W-:Y:S05]  /*0a90*/  EXIT ;  /* 0x000000000000794d */ /* 0x000fea0003800000 */
.L_x_4:
[----:B------:R-:W-:-:S00]  /*0aa0*/  BRA `(.L_x_4) ;  /* 0xfffffffc00fc7947 */ /* 0x000fc0000383ffff */
[----:B------:R-:W-:-:S00]  /*0ab0*/  NOP ;  /* 0x0000000000007918 */ /* 0x000fc00000000000 */
        /* <DEDUP_REMOVED lines=12> */
.L_x_5:


//--------------------- .nv.shared.reserved.0     --------------------------
	.section	.nv.shared.reserved.0,"aw",@nobits
	.weak		__nv_reservedSMEM_offset_0_alias
	.size		__nv_reservedSMEM_offset_0_alias, 0, 64
	.other		__nv_reservedSMEM_offset_0_alias,@"STO_CUDA_RESERVED_SHARED STV_DEFAULT"
__nv_reservedSMEM_offset_0_alias:
	.zero		0
	.zero		64


//--------------------- .nv.constant0._Z15matrixMulKernelPfS_S_i --------------------------
	.section	.nv.constant0._Z15matrixMulKernelPfS_S_i,"a",@progbits
	.sectionflags	@""
	.align	4
.nv.constant0._Z15matrixMulKernelPfS_S_i:
	.zero		924


//--------------------- SYMBOLS --------------------------

	.type		.nv.reservedSmem.offset0,@object
	.size		.nv.reservedSmem.offset0,0x4
